	.headerflags	@"EF_CUDA_TEXMODE_UNIFIED EF_CUDA_64BIT_ADDRESS EF_CUDA_ACCELERATORS EF_CUDA_SM90 EF_CUDA_VIRTUAL_SM(EF_CUDA_SM90)"
	.elftype	@"ET_EXEC"


//--------------------- .nv.info                  --------------------------
	.section	.nv.info,"",@"SHT_CUDA_INFO"
	.align	4


	//----- nvinfo : EIATTR_REGCOUNT
	.align		4
        /*0000*/ 	.byte	0x04, 0x2f
        /*0002*/ 	.short	(.L_1 - .L_0)
	.align		4
.L_0:
        /*0004*/ 	.word	index@(triton_poi_fused_leaky_relu_4)
        /*0008*/ 	.word	0x00000012


	//----- nvinfo : EIATTR_MIN_STACK_SIZE
	.align		4
.L_1:
        /*000c*/ 	.byte	0x04, 0x12
        /*000e*/ 	.short	(.L_3 - .L_2)
	.align		4
.L_2:
        /*0010*/ 	.word	index@(triton_poi_fused_leaky_relu_4)
        /*0014*/ 	.word	0x00000000


	//----- nvinfo : EIATTR_FRAME_SIZE
	.align		4
.L_3:
        /*0018*/ 	.byte	0x04, 0x11
        /*001a*/ 	.short	(.L_5 - .L_4)
	.align		4
.L_4:
        /*001c*/ 	.word	index@(triton_poi_fused_leaky_relu_4)
        /*0020*/ 	.word	0x00000000


	//----- nvinfo : EIATTR_MIN_STACK_SIZE
	.align		4
.L_5:
        /*0024*/ 	.byte	0x04, 0x12
        /*0026*/ 	.short	(.L_7 - .L_6)
	.align		4
.L_6:
        /*0028*/ 	.word	index@(triton_poi_fused_leaky_relu_4)
        /*002c*/ 	.word	0x00000000
.L_7:


//--------------------- .nv.info.triton_poi_fused_leaky_relu_4 --------------------------
	.section	.nv.info.triton_poi_fused_leaky_relu_4,"",@"SHT_CUDA_INFO"
	.sectionflags	@""
	.align	4


	//----- nvinfo : EIATTR_CUDA_API_VERSION
	.align		4
        /*0000*/ 	.byte	0x04, 0x37
        /*0002*/ 	.short	(.L_9 - .L_8)
.L_8:
        /*0004*/ 	.word	0x0000007c


	//----- nvinfo : EIATTR_KPARAM_INFO
	.align		4
.L_9:
        /*0008*/ 	.byte	0x04, 0x17
        /*000a*/ 	.short	(.L_11 - .L_10)
.L_10:
        /*000c*/ 	.word	0x00000000
        /*0010*/ 	.short	0x0003
        /*0012*/ 	.short	0x0018
        /*0014*/ 	.byte	0x00, 0xf0, 0x11, 0x00


	//----- nvinfo : EIATTR_KPARAM_INFO
	.align		4
.L_11:
        /*0018*/ 	.byte	0x04, 0x17
        /*001a*/ 	.short	(.L_13 - .L_12)
.L_12:
        /*001c*/ 	.word	0x00000000
        /*0020*/ 	.short	0x0002
        /*0022*/ 	.short	0x0010
        /*0024*/ 	.byte	0x00, 0xf4, 0x21, 0x00


	//----- nvinfo : EIATTR_KPARAM_INFO
	.align		4
.L_13:
        /*0028*/ 	.byte	0x04, 0x17
        /*002a*/ 	.short	(.L_15 - .L_14)
.L_14:
        /*002c*/ 	.word	0x00000000
        /*0030*/ 	.short	0x0001
        /*0032*/ 	.short	0x0008
        /*0034*/ 	.byte	0x00, 0xf4, 0x21, 0x00


	//----- nvinfo : EIATTR_KPARAM_INFO
	.align		4
.L_15:
        /*0038*/ 	.byte	0x04, 0x17
        /*003a*/ 	.short	(.L_17 - .L_16)
.L_16:
        /*003c*/ 	.word	0x00000000
        /*0040*/ 	.short	0x0000
        /*0042*/ 	.short	0x0000
        /*0044*/ 	.byte	0x00, 0xf4, 0x21, 0x00


	//----- nvinfo : EIATTR_SPARSE_MMA_MASK
	.align		4
.L_17:
        /*0048*/ 	.byte	0x03, 0x50
        /*004a*/ 	.short	0x0000


	//----- nvinfo : EIATTR_MAXREG_COUNT
	.align		4
        /*004c*/ 	.byte	0x03, 0x1b
        /*004e*/ 	.short	0x00ff


	//----- nvinfo : EIATTR_EXIT_INSTR_OFFSETS
	.align		4
        /*0050*/ 	.byte	0x04, 0x1c
        /*0052*/ 	.short	(.L_19 - .L_18)


	//   ....[0]....
.L_18:
        /*0054*/ 	.word	0x000005d0


	//----- nvinfo : EIATTR_REQNTID
	.align		4
.L_19:
        /*0058*/ 	.byte	0x04, 0x10
        /*005a*/ 	.short	(.L_21 - .L_20)
.L_20:
        /*005c*/ 	.word	0x00000100
        /*0060*/ 	.word	0x00000001
        /*0064*/ 	.word	0x00000001


	//----- nvinfo : EIATTR_CBANK_PARAM_SIZE
	.align		4
.L_21:
        /*0068*/ 	.byte	0x03, 0x19
        /*006a*/ 	.short	0x001c


	//----- nvinfo : EIATTR_PARAM_CBANK
	.align		4
        /*006c*/ 	.byte	0x04, 0x0a
        /*006e*/ 	.short	(.L_23 - .L_22)
	.align		4
.L_22:
        /*0070*/ 	.word	index@(.nv.constant0.triton_poi_fused_leaky_relu_4)
        /*0074*/ 	.short	0x0210
        /*0076*/ 	.short	0x001c


	//----- nvinfo : EIATTR_SW_WAR
	.align		4
.L_23:
        /*0078*/ 	.byte	0x04, 0x36
        /*007a*/ 	.short	(.L_25 - .L_24)
.L_24:
        /*007c*/ 	.word	0x00000008
.L_25:


//--------------------- .nv.callgraph             --------------------------
	.section	.nv.callgraph,"",@"SHT_CUDA_CALLGRAPH"
	.align	4
	.sectionentsize	8
	.align		4
        /*0000*/ 	.word	0x00000000
	.align		4
        /*0004*/ 	.word	0xffffffff
	.align		4
        /*0008*/ 	.word	0x00000000
	.align		4
        /*000c*/ 	.word	0xfffffffe
	.align		4
        /*0010*/ 	.word	0x00000000
	.align		4
        /*0014*/ 	.word	0xfffffffd
	.align		4
        /*0018*/ 	.word	0x00000000
	.align		4
        /*001c*/ 	.word	0xfffffffc


//--------------------- .text.triton_poi_fused_leaky_relu_4 --------------------------
	.section	.text.triton_poi_fused_leaky_relu_4,"ax",@progbits
	.align	128
        .global         triton_poi_fused_leaky_relu_4
        .type           triton_poi_fused_leaky_relu_4,@function
        .size           triton_poi_fused_leaky_relu_4,(.L_x_1 - triton_poi_fused_leaky_relu_4)
        .other          triton_poi_fused_leaky_relu_4,@"STO_CUDA_ENTRY STV_DEFAULT"
triton_poi_fused_leaky_relu_4:
.text.triton_poi_fused_leaky_relu_4:
[----:B------:R-:W-:Y:S01]  /*0000*/  LDC R1, c[0x0][0x28] ;  /* 0x00000a00ff017b82 */ /* 0x000fe20000000800 */
[----:B------:R-:W1:Y:S01]  /*0010*/  S2R R0, SR_TID.X ;  /* 0x0000000000007919 */ /* 0x000e620000002100 */
[----:B------:R-:W-:Y:S01]  /*0020*/  ULDC.64 UR4, c[0x0][0x208] ;  /* 0x0000820000047ab9 */ /* 0x000fe20000000a00 */
[----:B------:R-:W2:Y:S01]  /*0030*/  S2R R3, SR_CTAID.X ;  /* 0x0000000000037919 */ /* 0x000ea20000002500 */
[----:B-1----:R-:W-:Y:S01]  /*0040*/  IMAD.SHL.U32 R0, R0, 0x2, RZ ;  /* 0x0000000200007824 */ /* 0x002fe200078e00ff */
[----:B--2---:R-:W-:-:S04]  /*0050*/  SHF.R.S32.HI R5, RZ, 0x16, R3 ;  /* 0x00000016ff057819 */ /* 0x004fc80000011403 */
[----:B------:R-:W-:Y:S02]  /*0060*/  LOP3.LUT R0, R0, 0x1fe, RZ, 0xc0, !PT ;  /* 0x000001fe00007812 */ /* 0x000fe400078ec0ff */
[----:B------:R-:W-:-:S03]  /*0070*/  SGXT R5, R5, 0x1 ;  /* 0x000000010505781a */ /* 0x000fc60000000200 */
[----:B------:R-:W-:-:S05]  /*0080*/  IMAD R0, R3, 0x200, R0 ;  /* 0x0000020003007824 */ /* 0x000fca00078e0200 */
[----:B------:R-:W-:Y:S02]  /*0090*/  SHF.R.S32.HI R3, RZ, 0x1f, R0 ;  /* 0x0000001fff037819 */ /* 0x000fe40000011400 */
[-C--:B------:R-:W-:Y:S02]  /*00a0*/  LEA.HI R2, R5, R0.reuse, RZ, 0x10 ;  /* 0x0000000005027211 */ /* 0x080fe400078f80ff */
[----:B------:R-:W-:Y:S02]  /*00b0*/  LEA.HI R3, R3, R0, RZ, 0x8 ;  /* 0x0000000003037211 */ /* 0x000fe400078f40ff */
[----:B------:R-:W-:Y:S02]  /*00c0*/  PRMT R8, R2, 0xbb32, RZ ;  /* 0x0000bb3202087816 */ /* 0x000fe400000000ff */
[----:B------:R-:W-:Y:S02]  /*00d0*/  SHF.R.S32.HI R4, RZ, 0x8, R3 ;  /* 0x00000008ff047819 */ /* 0x000fe40000011403 */
[----:B------:R-:W-:-:S02]  /*00e0*/  LOP3.LUT R3, R3, 0xff00, RZ, 0xc0, !PT ;  /* 0x0000ff0003037812 */ /* 0x000fc400078ec0ff */
[----:B------:R-:W-:Y:S02]  /*00f0*/  LEA.HI R6, R4, R4, RZ, 0x8 ;  /* 0x0000000404067211 */ /* 0x000fe400078f40ff */
[----:B------:R-:W-:Y:S01]  /*0100*/  LOP3.LUT R13, R2, 0xffff0000, RZ, 0xc0, !PT ;  /* 0xffff0000020d7812 */ /* 0x000fe200078ec0ff */
[----:B------:R-:W-:Y:S01]  /*0110*/  IMAD.IADD R3, R0, 0x1, -R3 ;  /* 0x0000000100037824 */ /* 0x000fe200078e0a03 */
[----:B------:R-:W-:Y:S02]  /*0120*/  LOP3.LUT R7, R6, 0xff00, RZ, 0xc0, !PT ;  /* 0x0000ff0006077812 */ /* 0x000fe400078ec0ff */
[----:B------:R-:W-:Y:S02]  /*0130*/  SHF.R.S32.HI R6, RZ, 0xf, R8 ;  /* 0x0000000fff067819 */ /* 0x000fe40000011408 */
[----:B------:R-:W-:Y:S01]  /*0140*/  PRMT R3, R3, 0x9910, RZ ;  /* 0x0000991003037816 */ /* 0x000fe200000000ff */
[----:B------:R-:W-:Y:S01]  /*0150*/  IMAD.IADD R7, R4, 0x1, -R7 ;  /* 0x0000000104077824 */ /* 0x000fe200078e0a07 */
[----:B------:R-:W-:Y:S01]  /*0160*/  LOP3.LUT R9, R6, 0xffff, RZ, 0xc0, !PT ;  /* 0x0000ffff06097812 */ /* 0x000fe200078ec0ff */
[----:B------:R-:W-:-:S03]  /*0170*/  VIADD R4, R0, 0x1 ;  /* 0x0000000100047836 */ /* 0x000fc60000000000 */
[C---:B------:R-:W-:Y:S02]  /*0180*/  LOP3.LUT R6, R7.reuse, 0xffff, RZ, 0xc0, !PT ;  /* 0x0000ffff07067812 */ /* 0x040fe400078ec0ff */
[----:B------:R-:W-:Y:S02]  /*0190*/  SHF.R.U32.HI R9, RZ, 0xa, R9 ;  /* 0x0000000aff097819 */ /* 0x000fe40000011609 */
[----:B------:R-:W-:Y:S02]  /*01a0*/  SHF.R.U32.HI R6, RZ, 0xf, R6 ;  /* 0x0000000fff067819 */ /* 0x000fe40000011606 */
[----:B------:R-:W-:Y:S02]  /*01b0*/  PRMT R10, R7, 0x7610, R2 ;  /* 0x00007610070a7816 */ /* 0x000fe40000000002 */
[----:B------:R-:W-:Y:S02]  /*01c0*/  PRMT R8, R6, 0x5410, R9 ;  /* 0x0000541006087816 */ /* 0x000fe40000000009 */
[----:B------:R-:W-:-:S02]  /*01d0*/  LEA.HI R5, R5, R4, RZ, 0x8 ;  /* 0x0000000405057211 */ /* 0x000fc400078f40ff */
[----:B------:R-:W-:Y:S01]  /*01e0*/  PRMT R9, R2, 0x7632, R9 ;  /* 0x0000763202097816 */ /* 0x000fe20000000009 */
[----:B------:R-:W-:Y:S01]  /*01f0*/  VIADD.16x2 R8, R10, R8 ;  /* 0x000000080a087236 */ /* 0x000fe20000000200 */
[----:B------:R-:W-:Y:S01]  /*0200*/  LOP3.LUT R5, R5, 0xffffff00, RZ, 0xc0, !PT ;  /* 0xffffff0005057812 */ /* 0x000fe200078ec0ff */
[----:B------:R-:W-:-:S03]  /*0210*/  IMAD.IADD R10, R7, 0x1, R6 ;  /* 0x00000001070a7824 */ /* 0x000fc600078e0206 */
[----:B------:R-:W-:Y:S01]  /*0220*/  LOP3.LUT R8, R8, 0xffc0fffe, RZ, 0xc0, !PT ;  /* 0xffc0fffe08087812 */ /* 0x000fe200078ec0ff */
[----:B------:R-:W-:Y:S01]  /*0230*/  IMAD.IADD R5, R4, 0x1, -R5 ;  /* 0x0000000104057824 */ /* 0x000fe200078e0a05 */
[----:B------:R-:W-:-:S03]  /*0240*/  PRMT R10, R10, 0x9910, RZ ;  /* 0x000099100a0a7816 */ /* 0x000fc600000000ff */
[----:B------:R-:W-:Y:S01]  /*0250*/  IMAD.MOV R12, RZ, RZ, -R8 ;  /* 0x000000ffff0c7224 */ /* 0x000fe200078e0a08 */
[----:B------:R-:W-:Y:S02]  /*0260*/  LOP3.LUT R4, R5, 0xffff, RZ, 0xc0, !PT ;  /* 0x0000ffff05047812 */ /* 0x000fe400078ec0ff */
[----:B------:R-:W-:Y:S02]  /*0270*/  PRMT R8, R8, 0xbb32, RZ ;  /* 0x0000bb3208087816 */ /* 0x000fe400000000ff */
[----:B------:R-:W-:Y:S02]  /*0280*/  PRMT R12, R12, 0x7710, RZ ;  /* 0x000077100c0c7816 */ /* 0x000fe400000000ff */
[----:B------:R-:W-:Y:S01]  /*0290*/  LEA.HI R4, R4, R5, RZ, 0x11 ;  /* 0x0000000504047211 */ /* 0x000fe200078f88ff */
[----:B------:R-:W-:Y:S02]  /*02a0*/  IMAD.MOV R2, RZ, RZ, -R8 ;  /* 0x000000ffff027224 */ /* 0x000fe400078e0a08 */
[----:B------:R-:W-:Y:S01]  /*02b0*/  IMAD.IADD R7, R7, 0x1, R12 ;  /* 0x0000000107077824 */ /* 0x000fe200078e020c */
[----:B------:R-:W-:-:S02]  /*02c0*/  LOP3.LUT R6, R4, 0xfffe, RZ, 0xc0, !PT ;  /* 0x0000fffe04067812 */ /* 0x000fc400078ec0ff */
[----:B------:R-:W-:Y:S02]  /*02d0*/  PRMT R2, R2, 0x7710, RZ ;  /* 0x0000771002027816 */ /* 0x000fe400000000ff */
[----:B------:R-:W-:Y:S01]  /*02e0*/  PRMT R11, R7, 0x9910, RZ ;  /* 0x00009910070b7816 */ /* 0x000fe200000000ff */
[----:B------:R-:W-:Y:S01]  /*02f0*/  IMAD.MOV R6, RZ, RZ, -R6 ;  /* 0x000000ffff067224 */ /* 0x000fe200078e0a06 */
[----:B------:R-:W-:-:S04]  /*0300*/  PRMT R12, R4, 0x9910, RZ ;  /* 0x00009910040c7816 */ /* 0x000fc800000000ff */
[----:B------:R-:W-:Y:S01]  /*0310*/  PRMT R8, R6, 0x7710, RZ ;  /* 0x0000771006087816 */ /* 0x000fe200000000ff */
[----:B------:R-:W-:Y:S02]  /*0320*/  IMAD.MOV.U32 R6, RZ, RZ, R11 ;  /* 0x000000ffff067224 */ /* 0x000fe400078e000b */
[----:B------:R-:W-:Y:S02]  /*0330*/  IMAD.IADD R11, R9, 0x1, R2 ;  /* 0x00000001090b7824 */ /* 0x000fe400078e0202 */
[----:B------:R-:W-:Y:S02]  /*0340*/  IMAD.MOV.U32 R9, RZ, RZ, R3 ;  /* 0x000000ffff097224 */ /* 0x000fe400078e0003 */
[----:B------:R-:W-:Y:S01]  /*0350*/  IMAD.IADD R8, R5, 0x1, R8 ;  /* 0x0000000105087824 */ /* 0x000fe200078e0208 */
[----:B------:R-:W1:Y:S01]  /*0360*/  LDC.64 R2, c[0x0][0x210] ;  /* 0x00008400ff027b82 */ /* 0x000e620000000a00 */
[----:B------:R-:W-:Y:S01]  /*0370*/  IMAD R6, R6, 0x8000, R13 ;  /* 0x0000800006067824 */ /* 0x000fe200078e020d */
[----:B------:R-:W-:Y:S01]  /*0380*/  SHF.R.S32.HI R9, RZ, 0x1, R9 ;  /* 0x00000001ff097819 */ /* 0x000fe20000011409 */
[----:B------:R-:W-:-:S03]  /*0390*/  IMAD.SHL.U32 R11, R11, 0x4, RZ ;  /* 0x000000040b0b7824 */ /* 0x000fc600078e00ff */
[----:B------:R-:W-:Y:S02]  /*03a0*/  PRMT R13, R9, 0x9910, RZ ;  /* 0x00009910090d7816 */ /* 0x000fe400000000ff */
[----:B------:R-:W2:Y:S01]  /*03b0*/  LDC.64 R4, c[0x0][0x218] ;  /* 0x00008600ff047b82 */ /* 0x000ea20000000a00 */
[----:B------:R-:W-:Y:S01]  /*03c0*/  SHF.R.S32.HI R9, RZ, 0x1, R10 ;  /* 0x00000001ff097819 */ /* 0x000fe2000001140a */
[----:B------:R-:W-:Y:S01]  /*03d0*/  IMAD.SHL.U32 R10, R7, 0x2, RZ ;  /* 0x00000002070a7824 */ /* 0x000fe200078e00ff */
[----:B------:R-:W-:Y:S02]  /*03e0*/  SHF.R.S32.HI R7, RZ, 0x1, R12 ;  /* 0x00000001ff077819 */ /* 0x000fe4000001140c */
[----:B------:R-:W-:Y:S02]  /*03f0*/  PRMT R12, R9, 0x9910, RZ ;  /* 0x00009910090c7816 */ /* 0x000fe400000000ff */
[----:B------:R-:W-:Y:S02]  /*0400*/  PRMT R9, R8, 0x9910, RZ ;  /* 0x0000991008097816 */ /* 0x000fe400000000ff */
[----:B------:R-:W-:Y:S01]  /*0410*/  PRMT R10, R10, 0x9910, RZ ;  /* 0x000099100a0a7816 */ /* 0x000fe200000000ff */
[----:B------:R-:W-:Y:S01]  /*0420*/  IMAD.MOV.U32 R8, RZ, RZ, R12 ;  /* 0x000000ffff087224 */ /* 0x000fe200078e000c */
[----:B------:R-:W-:-:S02]  /*0430*/  PRMT R11, R11, 0x9910, RZ ;  /* 0x000099100b0b7816 */ /* 0x000fc400000000ff */
[----:B------:R-:W-:Y:S01]  /*0440*/  PRMT R12, R7, 0x9910, RZ ;  /* 0x00009910070c7816 */ /* 0x000fe200000000ff */
[----:B------:R-:W-:Y:S02]  /*0450*/  IMAD.SHL.U32 R8, R8, 0x80, RZ ;  /* 0x0000008008087824 */ /* 0x000fe400078e00ff */
[----:B------:R-:W-:Y:S02]  /*0460*/  IMAD.IADD R15, R10, 0x1, R11 ;  /* 0x000000010a0f7824 */ /* 0x000fe400078e020b */
[----:B------:R-:W-:Y:S02]  /*0470*/  IMAD.MOV.U32 R7, RZ, RZ, R13 ;  /* 0x000000ffff077224 */ /* 0x000fe400078e000d */
[----:B------:R-:W-:Y:S02]  /*0480*/  IMAD.MOV.U32 R11, RZ, RZ, R12 ;  /* 0x000000ffff0b7224 */ /* 0x000fe400078e000c */
[----:B------:R-:W-:Y:S01]  /*0490*/  IMAD R10, R9, 0x4000, R8 ;  /* 0x00004000090a7824 */ /* 0x000fe200078e0208 */
[----:B------:R-:W-:-:S04]  /*04a0*/  IADD3 R13, R8, R6, R7 ;  /* 0x00000006080d7210 */ /* 0x000fc80007ffe007 */
[----:B------:R-:W-:Y:S01]  /*04b0*/  IADD3 R11, R11, R10, R6 ;  /* 0x0000000a0b0b7210 */ /* 0x000fe20007ffe006 */
[----:B--2---:R-:W-:-:S04]  /*04c0*/  IMAD.WIDE R6, R15, 0x4, R4 ;  /* 0x000000040f067825 */ /* 0x004fc800078e0204 */
[----:B-1----:R-:W-:-:S04]  /*04d0*/  IMAD.WIDE R4, R13, 0x4, R2 ;  /* 0x000000040d047825 */ /* 0x002fc800078e0202 */
[----:B------:R-:W-:Y:S02]  /*04e0*/  IMAD.WIDE R2, R11, 0x4, R2 ;  /* 0x000000040b027825 */ /* 0x000fe400078e0202 */
[----:B------:R-:W2:Y:S01]  /*04f0*/  LDG.E.EL R4, desc[UR4][R4.64] ;  /* 0x0000000404047981 */ /* 0x000ea2000c2e1900 */
[----:B------:R-:W1:Y:S01]  /*0500*/  LDC.64 R10, c[0x0][0x220] ;  /* 0x00008800ff0a7b82 */ /* 0x000e620000000a00 */
[----:B------:R-:W-:Y:S02]  /*0510*/  IMAD.WIDE R8, R9, 0x4, R6 ;  /* 0x0000000409087825 */ /* 0x000fe400078e0206 */
[----:B------:R-:W3:Y:S04]  /*0520*/  LDG.E.EL R2, desc[UR4][R2.64] ;  /* 0x0000000402027981 */ /* 0x000ee8000c2e1900 */
[----:B------:R-:W2:Y:S04]  /*0530*/  LDG.E.EL R7, desc[UR4][R6.64] ;  /* 0x0000000406077981 */ /* 0x000ea8000c2e1900 */
[----:B------:R-:W3:Y:S01]  /*0540*/  LDG.E.EL R9, desc[UR4][R8.64] ;  /* 0x0000000408097981 */ /* 0x000ee2000c2e1900 */
[----:B-1----:R-:W-:Y:S01]  /*0550*/  IMAD.WIDE R10, R0, 0x4, R10 ;  /* 0x00000004000a7825 */ /* 0x002fe200078e020a */
[----:B--2---:R-:W-:-:S02]  /*0560*/  FSETP.GT.AND P0, PT, R4, -R7, PT ;  /* 0x800000070400720b */ /* 0x004fc40003f04000 */
[----:B---3--:R-:W-:Y:S01]  /*0570*/  FSETP.GT.AND P1, PT, R2, -R9, PT ;  /* 0x800000090200720b */ /* 0x008fe20003f24000 */
[----:B------:R-:W-:Y:S01]  /*0580*/  FADD R12, R4, R7 ;  /* 0x00000007040c7221 */ /* 0x000fe20000000000 */
[----:B------:R-:W-:-:S09]  /*0590*/  FADD R13, R2, R9 ;  /* 0x00000009020d7221 */ /* 0x000fd20000000000 */
[----:B------:R-:W-:Y:S02]  /*05a0*/  @!P0 FMUL R12, R12, 0.10000000149011611938 ;  /* 0x3dcccccd0c0c8820 */ /* 0x000fe40000400000 */
[----:B------:R-:W-:-:S05]  /*05b0*/  @!P1 FMUL R13, R13, 0.10000000149011611938 ;  /* 0x3dcccccd0d0d9820 */ /* 0x000fca0000400000 */
[----:B------:R-:W-:Y:S01]  /*05c0*/  STG.E.64 desc[UR4][R10.64], R12 ;  /* 0x0000000c0a007986 */ /* 0x000fe2000c101b04 */
[----:B------:R-:W-:Y:S05]  /*05d0*/  EXIT ;  /* 0x000000000000794d */ /* 0x000fea0003800000 */
.L_x_0:
[----:B------:R-:W-:-:S00]  /*05e0*/  BRA `(.L_x_0) ;  /* 0xfffffffc00fc7947 */ /* 0x000fc0000383ffff */
[----:B------:R-:W-:-:S00]  /*05f0*/  NOP ;  /* 0x0000000000007918 */ /* 0x000fc00000000000 */
        /* <DEDUP_REMOVED lines=8> */
.L_x_1:


//--------------------- .nv.constant0.triton_poi_fused_leaky_relu_4 --------------------------
	.section	.nv.constant0.triton_poi_fused_leaky_relu_4,"a",@progbits
	.sectionflags	@""
	.align	4
.nv.constant0.triton_poi_fused_leaky_relu_4:
	.zero		556
